//
// Generated by NVIDIA NVVM Compiler
//
// Compiler Build ID: CL-36424714
// Cuda compilation tools, release 13.0, V13.0.88
// Based on NVVM 20.0.0
//

.version 9.0
.target sm_100
.address_size 64

	// .globl	_Z4initPdi

.visible .entry _Z4initPdi(
	.param .u64 .ptr .align 1 _Z4initPdi_param_0,
	.param .u32 _Z4initPdi_param_1
)
{
	.reg .pred 	%p<2>;
	.reg .b32 	%r<6>;
	.reg .b64 	%rd<5>;
	.reg .b64 	%fd<4>;

	ld.param.u64 	%rd1, [_Z4initPdi_param_0];
	ld.param.u32 	%r2, [_Z4initPdi_param_1];
	mov.u32 	%r3, %ctaid.x;
	mov.u32 	%r4, %ntid.x;
	mov.u32 	%r5, %tid.x;
	mad.lo.s32 	%r1, %r3, %r4, %r5;
	setp.ge.s32 	%p1, %r1, %r2;
	@%p1 bra 	$L__BB0_2;
	cvta.to.global.u64 	%rd2, %rd1;
	cvt.rn.f64.s32 	%fd1, %r1;
	cvt.rn.f64.s32 	%fd2, %r2;
	div.rn.f64 	%fd3, %fd1, %fd2;
	mul.wide.s32 	%rd3, %r1, 8;
	add.s64 	%rd4, %rd2, %rd3;
	st.global.f64 	[%rd4], %fd3;
$L__BB0_2:
	ret;

}


// ===== COMPILED SASS (sm_100) =====

	.target	sm_100

	.elftype	@"ET_EXEC"


//--------------------- .note.nv.tkinfo           --------------------------
	.section	.note.nv.tkinfo,"",@"SHT_NOTE"
	.sectionflags	@"SHF_NOTE_NV_TKINFO"
	.tkinfo
        /*0018*/ 	.word	0x00000002
        /*0030*/ 	.string	""
        /*0030*/ 	.string	"ptxas"
        /*0030*/ 	.string	"Cuda compilation tools, release 13.0, V13.0.88"
        /*0030*/ 	.string	"Build cuda_13.0.r13.0/compiler.36424714_0"
        /*0030*/ 	.string	"-arch sm_100 -m 64 "



//--------------------- .note.nv.cuinfo           --------------------------
	.section	.note.nv.cuinfo,"",@"SHT_NOTE"
	.sectionflags	@"SHF_NOTE_NV_CUINFO"
        /*0018*/ 	.short	0x0002
        /*001a*/ 	.short	0x0064
        /*001c*/ 	.short	0x0082
	.zero		2


//--------------------- .nv.info                  --------------------------
	.section	.nv.info,"",@"SHT_CUDA_INFO"
	.align	4


	//----- nvinfo : EIATTR_REGCOUNT
	.align		4
        /*0000*/ 	.byte	0x04, 0x2f
        /*0002*/ 	.short	(.L_1 - .L_0)
	.align		4
.L_0:
        /*0004*/ 	.word	index@(_Z4initPdi)
        /*0008*/ 	.word	0x00000019


	//----- nvinfo : EIATTR_FRAME_SIZE
	.align		4
.L_1:
        /*000c*/ 	.byte	0x04, 0x11
        /*000e*/ 	.short	(.L_3 - .L_2)
	.align		4
.L_2:
        /*0010*/ 	.word	index@($__internal_0_$__cuda_sm20_div_rn_f64_full)
        /*0014*/ 	.word	0x00000000


	//----- nvinfo : EIATTR_FRAME_SIZE
	.align		4
.L_3:
        /*0018*/ 	.byte	0x04, 0x11
        /*001a*/ 	.short	(.L_5 - .L_4)
	.align		4
.L_4:
        /*001c*/ 	.word	index@(_Z4initPdi)
        /*0020*/ 	.word	0x00000000


	//----- nvinfo : EIATTR_MIN_STACK_SIZE
	.align		4
.L_5:
        /*0024*/ 	.byte	0x04, 0x12
        /*0026*/ 	.short	(.L_7 - .L_6)
	.align		4
.L_6:
        /*0028*/ 	.word	index@(_Z4initPdi)
        /*002c*/ 	.word	0x00000000
.L_7:


//--------------------- .nv.compat                --------------------------
	.section	.nv.compat,"",@"SHT_CUDA_COMPAT_INFO"
	.align	4
        /*0000*/ 	.byte	0x02, 0x09, 0x00, 0x00, 0x02, 0x02, 0x01, 0x00, 0x02, 0x05, 0x05, 0x00, 0x03, 0x07, 0x01, 0x01
        /*0010*/ 	.byte	0x02, 0x03, 0x00, 0x00, 0x02, 0x06, 0x01, 0x00, 0x04, 0x0b, 0x08, 0x00, 0x01, 0x00, 0x00, 0x00
        /*0020*/ 	.byte	0x00, 0x00, 0x00, 0x00


//--------------------- .nv.info._Z4initPdi       --------------------------
	.section	.nv.info._Z4initPdi,"",@"SHT_CUDA_INFO"
	.sectionflags	@""
	.align	4


	//----- nvinfo : EIATTR_CUDA_API_VERSION
	.align		4
        /*0000*/ 	.byte	0x04, 0x37
        /*0002*/ 	.short	(.L_9 - .L_8)
.L_8:
        /*0004*/ 	.word	0x00000082


	//----- nvinfo : EIATTR_KPARAM_INFO
	.align		4
.L_9:
        /*0008*/ 	.byte	0x04, 0x17
        /*000a*/ 	.short	(.L_11 - .L_10)
.L_10:
        /*000c*/ 	.word	0x00000000
        /*0010*/ 	.short	0x0001
        /*0012*/ 	.short	0x0008
        /*0014*/ 	.byte	0x00, 0xf0, 0x11, 0x00


	//----- nvinfo : EIATTR_KPARAM_INFO
	.align		4
.L_11:
        /*0018*/ 	.byte	0x04, 0x17
        /*001a*/ 	.short	(.L_13 - .L_12)
.L_12:
        /*001c*/ 	.word	0x00000000
        /*0020*/ 	.short	0x0000
        /*0022*/ 	.short	0x0000
        /*0024*/ 	.byte	0x00, 0xf5, 0x21, 0x00


	//----- nvinfo : EIATTR_SPARSE_MMA_MASK
	.align		4
.L_13:
        /*0028*/ 	.byte	0x03, 0x50
        /*002a*/ 	.short	0x0000


	//----- nvinfo : EIATTR_MAXREG_COUNT
	.align		4
        /*002c*/ 	.byte	0x03, 0x1b
        /*002e*/ 	.short	0x00ff


	//----- nvinfo : EIATTR_MERCURY_ISA_VERSION
	.align		4
        /*0030*/ 	.byte	0x03, 0x5f
        /*0032*/ 	.short	0x0101


	//----- nvinfo : EIATTR_VRC_CTA_INIT_COUNT
	.align		4
        /*0034*/ 	.byte	0x02, 0x4a
	.zero		1
	.zero		1


	//----- nvinfo : EIATTR_EXIT_INSTR_OFFSETS
	.align		4
        /*0038*/ 	.byte	0x04, 0x1c
        /*003a*/ 	.short	(.L_15 - .L_14)


	//   ....[0]....
.L_14:
        /*003c*/ 	.word	0x00000070


	//   ....[1]....
        /*0040*/ 	.word	0x00000200


	//----- nvinfo : EIATTR_CRS_STACK_SIZE
	.align		4
.L_15:
        /*0044*/ 	.byte	0x04, 0x1e
        /*0046*/ 	.short	(.L_17 - .L_16)
.L_16:
        /*0048*/ 	.word	0x00000000


	//----- nvinfo : EIATTR_CBANK_PARAM_SIZE
	.align		4
.L_17:
        /*004c*/ 	.byte	0x03, 0x19
        /*004e*/ 	.short	0x000c


	//----- nvinfo : EIATTR_PARAM_CBANK
	.align		4
        /*0050*/ 	.byte	0x04, 0x0a
        /*0052*/ 	.short	(.L_19 - .L_18)
	.align		4
.L_18:
        /*0054*/ 	.word	index@(.nv.constant0._Z4initPdi)
        /*0058*/ 	.short	0x0380
        /*005a*/ 	.short	0x000c


	//----- nvinfo : EIATTR_SW_WAR
	.align		4
.L_19:
        /*005c*/ 	.byte	0x04, 0x36
        /*005e*/ 	.short	(.L_21 - .L_20)
.L_20:
        /*0060*/ 	.word	0x00000008
.L_21:


//--------------------- .nv.callgraph             --------------------------
	.section	.nv.callgraph,"",@"SHT_CUDA_CALLGRAPH"
	.align	4
	.sectionentsize	8
	.align		4
        /*0000*/ 	.word	0x00000000
	.align		4
        /*0004*/ 	.word	0xffffffff
	.align		4
        /*0008*/ 	.word	0x00000000
	.align		4
        /*000c*/ 	.word	0xfffffffe
	.align		4
        /*0010*/ 	.word	0x00000000
	.align		4
        /*0014*/ 	.word	0xfffffffd
	.align		4
        /*0018*/ 	.word	0x00000000
	.align		4
        /*001c*/ 	.word	0xfffffffc


//--------------------- .text._Z4initPdi          --------------------------
	.section	.text._Z4initPdi,"ax",@progbits
	.align	128
        .global         _Z4initPdi
        .type           _Z4initPdi,@function
        .size           _Z4initPdi,(.L_x_8 - _Z4initPdi)
        .other          _Z4initPdi,@"STO_CUDA_ENTRY STV_DEFAULT"
_Z4initPdi:
.text._Z4initPdi:
[----:B------:R-:W-:Y:S01]  /*0000*/  LDC R1, c[0x0][0x37c] ;  /* 0x0000df00ff017b82 */ /* 0x000fe20000000800 */
[----:B------:R-:W0:Y:S07]  /*0010*/  S2R R3, SR_TID.X ;  /* 0x0000000000037919 */ /* 0x000e2e0000002100 */
[----:B------:R-:W0:Y:S01]  /*0020*/  S2UR UR4, SR_CTAID.X ;  /* 0x00000000000479c3 */ /* 0x000e220000002500 */
[----:B------:R-:W1:Y:S07]  /*0030*/  LDCU UR5, c[0x0][0x388] ;  /* 0x00007100ff0577ac */ /* 0x000e6e0008000800 */
[----:B------:R-:W0:Y:S02]  /*0040*/  LDC R0, c[0x0][0x360] ;  /* 0x0000d800ff007b82 */ /* 0x000e240000000800 */
[----:B0-----:R-:W-:-:S05]  /*0050*/  IMAD R0, R0, UR4, R3 ;  /* 0x0000000400007c24 */ /* 0x001fca000f8e0203 */
[----:B-1----:R-:W-:-:S13]  /*0060*/  ISETP.GE.AND P0, PT, R0, UR5, PT ;  /* 0x0000000500007c0c */ /* 0x002fda000bf06270 */
[----:B------:R-:W-:Y:S05]  /*0070*/  @P0 EXIT ;  /* 0x000000000000094d */ /* 0x000fea0003800000 */
[----:B------:R-:W0:Y:S01]  /*0080*/  I2F.F64 R4, UR5 ;  /* 0x0000000500047d12 */ /* 0x000e220008201c00 */
[----:B------:R-:W-:Y:S01]  /*0090*/  IMAD.MOV.U32 R2, RZ, RZ, 0x1 ;  /* 0x00000001ff027424 */ /* 0x000fe200078e00ff */
[----:B------:R-:W1:Y:S01]  /*00a0*/  LDCU.64 UR4, c[0x0][0x358] ;  /* 0x00006b00ff0477ac */ /* 0x000e620008000a00 */
[----:B------:R-:W-:Y:S05]  /*00b0*/  BSSY.RECONVERGENT B0, `(.L_x_0) ;  /* 0x0000011000007945 */ /* 0x000fea0003800200 */
[----:B0-----:R-:W0:Y:S02]  /*00c0*/  MUFU.RCP64H R3, R5 ;  /* 0x0000000500037308 */ /* 0x001e240000001800 */
[----:B0-----:R-:W-:-:S08]  /*00d0*/  DFMA R6, -R4, R2, 1 ;  /* 0x3ff000000406742b */ /* 0x001fd00000000102 */
[----:B------:R-:W-:-:S08]  /*00e0*/  DFMA R6, R6, R6, R6 ;  /* 0x000000060606722b */ /* 0x000fd00000000006 */
[----:B------:R-:W-:Y:S02]  /*00f0*/  DFMA R2, R2, R6, R2 ;  /* 0x000000060202722b */ /* 0x000fe40000000002 */
[----:B------:R-:W0:Y:S06]  /*0100*/  I2F.F64 R6, R0 ;  /* 0x0000000000067312 */ /* 0x000e2c0000201c00 */
[----:B------:R-:W-:-:S08]  /*0110*/  DFMA R8, -R4, R2, 1 ;  /* 0x3ff000000408742b */ /* 0x000fd00000000102 */
[----:B------:R-:W-:Y:S01]  /*0120*/  DFMA R2, R2, R8, R2 ;  /* 0x000000080202722b */ /* 0x000fe20000000002 */
[----:B0-----:R-:W-:-:S07]  /*0130*/  FSETP.GEU.AND P1, PT, |R7|, 6.5827683646048100446e-37, PT ;  /* 0x036000000700780b */ /* 0x001fce0003f2e200 */
[----:B------:R-:W-:-:S08]  /*0140*/  DMUL R8, R6, R2 ;  /* 0x0000000206087228 */ /* 0x000fd00000000000 */
[----:B------:R-:W-:-:S08]  /*0150*/  DFMA R10, -R4, R8, R6 ;  /* 0x00000008040a722b */ /* 0x000fd00000000106 */
[----:B------:R-:W-:-:S10]  /*0160*/  DFMA R2, R2, R10, R8 ;  /* 0x0000000a0202722b */ /* 0x000fd40000000008 */
[----:B------:R-:W-:-:S05]  /*0170*/  FFMA R8, RZ, R5, R3 ;  /* 0x00000005ff087223 */ /* 0x000fca0000000003 */
[----:B------:R-:W-:-:S13]  /*0180*/  FSETP.GT.AND P0, PT, |R8|, 1.469367938527859385e-39, PT ;  /* 0x001000000800780b */ /* 0x000fda0003f04200 */
[----:B-1----:R-:W-:Y:S05]  /*0190*/  @P0 BRA P1, `(.L_x_1) ;  /* 0x0000000000080947 */ /* 0x002fea0000800000 */
[----:B------:R-:W-:-:S07]  /*01a0*/  MOV R10, 0x1c0 ;  /* 0x000001c0000a7802 */ /* 0x000fce0000000f00 */
[----:B------:R-:W-:Y:S05]  /*01b0*/  CALL.REL.NOINC `($__internal_0_$__cuda_sm20_div_rn_f64_full) ;  /* 0x0000000000147944 */ /* 0x000fea0003c00000 */
.L_x_1:
[----:B------:R-:W-:Y:S05]  /*01c0*/  BSYNC.RECONVERGENT B0 ;  /* 0x0000000000007941 */ /* 0x000fea0003800200 */
.L_x_0:
[----:B------:R-:W0:Y:S02]  /*01d0*/  LDC.64 R4, c[0x0][0x380] ;  /* 0x0000e000ff047b82 */ /* 0x000e240000000a00 */
[----:B0-----:R-:W-:-:S05]  /*01e0*/  IMAD.WIDE R4, R0, 0x8, R4 ;  /* 0x0000000800047825 */ /* 0x001fca00078e0204 */
[----:B------:R-:W-:Y:S01]  /*01f0*/  STG.E.64 desc[UR4][R4.64], R2 ;  /* 0x0000000204007986 */ /* 0x000fe2000c101b04 */
[----:B------:R-:W-:Y:S05]  /*0200*/  EXIT ;  /* 0x000000000000794d */ /* 0x000fea0003800000 */
        .weak           $__internal_0_$__cuda_sm20_div_rn_f64_full
        .type           $__internal_0_$__cuda_sm20_div_rn_f64_full,@function
        .size           $__internal_0_$__cuda_sm20_div_rn_f64_full,(.L_x_8 - $__internal_0_$__cuda_sm20_div_rn_f64_full)
$__internal_0_$__cuda_sm20_div_rn_f64_full:
[C---:B------:R-:W-:Y:S01]  /*0210*/  FSETP.GEU.AND P0, PT, |R5|.reuse, 1.469367938527859385e-39, PT ;  /* 0x001000000500780b */ /* 0x040fe20003f0e200 */
[----:B------:R-:W-:Y:S01]  /*0220*/  IMAD.MOV.U32 R16, RZ, RZ, 0x1 ;  /* 0x00000001ff107424 */ /* 0x000fe200078e00ff */
[----:B------:R-:W-:Y:S01]  /*0230*/  LOP3.LUT R2, R5, 0x800fffff, RZ, 0xc0, !PT ;  /* 0x800fffff05027812 */ /* 0x000fe200078ec0ff */
[----:B------:R-:W-:Y:S01]  /*0240*/  BSSY.RECONVERGENT B1, `(.L_x_2) ;  /* 0x0000055000017945 */ /* 0x000fe20003800200 */
[C---:B------:R-:W-:Y:S02]  /*0250*/  FSETP.GEU.AND P2, PT, |R7|.reuse, 1.469367938527859385e-39, PT ;  /* 0x001000000700780b */ /* 0x040fe40003f4e200 */
[----:B------:R-:W-:Y:S01]  /*0260*/  LOP3.LUT R3, R2, 0x3ff00000, RZ, 0xfc, !PT ;  /* 0x3ff0000002037812 */ /* 0x000fe200078efcff */
[----:B------:R-:W-:Y:S01]  /*0270*/  IMAD.MOV.U32 R2, RZ, RZ, R4 ;  /* 0x000000ffff027224 */ /* 0x000fe200078e0004 */
[----:B------:R-:W-:Y:S02]  /*0280*/  LOP3.LUT R11, R7, 0x7ff00000, RZ, 0xc0, !PT ;  /* 0x7ff00000070b7812 */ /* 0x000fe400078ec0ff */
[----:B------:R-:W-:-:S03]  /*0290*/  LOP3.LUT R14, R5, 0x7ff00000, RZ, 0xc0, !PT ;  /* 0x7ff00000050e7812 */ /* 0x000fc600078ec0ff */
[----:B------:R-:W-:Y:S01]  /*02a0*/  @!P0 DMUL R2, R4, 8.98846567431157953865e+307 ;  /* 0x7fe0000004028828 */ /* 0x000fe20000000000 */
[----:B------:R-:W-:-:S03]  /*02b0*/  ISETP.GE.U32.AND P1, PT, R11, R14, PT ;  /* 0x0000000e0b00720c */ /* 0x000fc60003f26070 */
[----:B------:R-:W-:Y:S01]  /*02c0*/  @!P2 LOP3.LUT R12, R5, 0x7ff00000, RZ, 0xc0, !PT ;  /* 0x7ff00000050ca812 */ /* 0x000fe200078ec0ff */
[----:B------:R-:W-:Y:S01]  /*02d0*/  @!P2 IMAD.MOV.U32 R18, RZ, RZ, RZ ;  /* 0x000000ffff12a224 */ /* 0x000fe200078e00ff */
[----:B------:R-:W0:Y:S02]  /*02e0*/  MUFU.RCP64H R17, R3 ;  /* 0x0000000300117308 */ /* 0x000e240000001800 */
[----:B------:R-:W-:Y:S01]  /*02f0*/  @!P2 ISETP.GE.U32.AND P3, PT, R11, R12, PT ;  /* 0x0000000c0b00a20c */ /* 0x000fe20003f66070 */
[----:B------:R-:W-:-:S05]  /*0300*/  IMAD.MOV.U32 R12, RZ, RZ, 0x1ca00000 ;  /* 0x1ca00000ff0c7424 */ /* 0x000fca00078e00ff */
[----:B------:R-:W-:-:S04]  /*0310*/  @!P2 SEL R13, R12, 0x63400000, !P3 ;  /* 0x634000000c0da807 */ /* 0x000fc80005800000 */
[----:B------:R-:W-:-:S04]  /*0320*/  @!P2 LOP3.LUT R13, R13, 0x80000000, R7, 0xf8, !PT ;  /* 0x800000000d0da812 */ /* 0x000fc800078ef807 */
[----:B------:R-:W-:Y:S01]  /*0330*/  @!P2 LOP3.LUT R19, R13, 0x100000, RZ, 0xfc, !PT ;  /* 0x001000000d13a812 */ /* 0x000fe200078efcff */
[----:B0-----:R-:W-:-:S08]  /*0340*/  DFMA R8, R16, -R2, 1 ;  /* 0x3ff000001008742b */ /* 0x001fd00000000802 */
[----:B------:R-:W-:-:S08]  /*0350*/  DFMA R8, R8, R8, R8 ;  /* 0x000000080808722b */ /* 0x000fd00000000008 */
[----:B------:R-:W-:Y:S01]  /*0360*/  DFMA R16, R16, R8, R16 ;  /* 0x000000081010722b */ /* 0x000fe20000000010 */
[----:B------:R-:W-:Y:S01]  /*0370*/  SEL R9, R12, 0x63400000, !P1 ;  /* 0x634000000c097807 */ /* 0x000fe20004800000 */
[----:B------:R-:W-:-:S03]  /*0380*/  IMAD.MOV.U32 R8, RZ, RZ, R6 ;  /* 0x000000ffff087224 */ /* 0x000fc600078e0006 */
[----:B------:R-:W-:-:S03]  /*0390*/  LOP3.LUT R9, R9, 0x800fffff, R7, 0xf8, !PT ;  /* 0x800fffff09097812 */ /* 0x000fc600078ef807 */
[----:B------:R-:W-:-:S03]  /*03a0*/  DFMA R20, R16, -R2, 1 ;  /* 0x3ff000001014742b */ /* 0x000fc60000000802 */
[----:B------:R-:W-:-:S05]  /*03b0*/  @!P2 DFMA R8, R8, 2, -R18 ;  /* 0x400000000808a82b */ /* 0x000fca0000000812 */
[----:B------:R-:W-:Y:S01]  /*03c0*/  DFMA R16, R16, R20, R16 ;  /* 0x000000141010722b */ /* 0x000fe20000000010 */
[----:B------:R-:W-:Y:S02]  /*03d0*/  IMAD.MOV.U32 R21, RZ, RZ, R11 ;  /* 0x000000ffff157224 */ /* 0x000fe400078e000b */
[----:B------:R-:W-:Y:S01]  /*03e0*/  IMAD.MOV.U32 R20, RZ, RZ, R14 ;  /* 0x000000ffff147224 */ /* 0x000fe200078e000e */
[----:B------:R-:W-:Y:S02]  /*03f0*/  @!P0 LOP3.LUT R20, R3, 0x7ff00000, RZ, 0xc0, !PT ;  /* 0x7ff0000003148812 */ /* 0x000fe400078ec0ff */
[----:B------:R-:W-:Y:S02]  /*0400*/  @!P2 LOP3.LUT R21, R9, 0x7ff00000, RZ, 0xc0, !PT ;  /* 0x7ff000000915a812 */ /* 0x000fe400078ec0ff */
[----:B------:R-:W-:Y:S01]  /*0410*/  DMUL R18, R16, R8 ;  /* 0x0000000810127228 */ /* 0x000fe20000000000 */
[----:B------:R-:W-:Y:S02]  /*0420*/  VIADD R22, R20, 0xffffffff ;  /* 0xffffffff14167836 */ /* 0x000fe40000000000 */
[----:B------:R-:W-:-:S05]  /*0430*/  VIADD R13, R21, 0xffffffff ;  /* 0xffffffff150d7836 */ /* 0x000fca0000000000 */
[----:B------:R-:W-:Y:S01]  /*0440*/  DFMA R14, R18, -R2, R8 ;  /* 0x80000002120e722b */ /* 0x000fe20000000008 */
[----:B------:R-:W-:-:S04]  /*0450*/  ISETP.GT.U32.AND P0, PT, R13, 0x7feffffe, PT ;  /* 0x7feffffe0d00780c */ /* 0x000fc80003f04070 */
[----:B------:R-:W-:-:S03]  /*0460*/  ISETP.GT.U32.OR P0, PT, R22, 0x7feffffe, P0 ;  /* 0x7feffffe1600780c */ /* 0x000fc60000704470 */
[----:B------:R-:W-:-:S10]  /*0470*/  DFMA R14, R16, R14, R18 ;  /* 0x0000000e100e722b */ /* 0x000fd40000000012 */
[----:B------:R-:W-:Y:S05]  /*0480*/  @P0 BRA `(.L_x_3) ;  /* 0x00000000006c0947 */ /* 0x000fea0003800000 */
[----:B------:R-:W-:-:S04]  /*0490*/  LOP3.LUT R16, R5, 0x7ff00000, RZ, 0xc0, !PT ;  /* 0x7ff0000005107812 */ /* 0x000fc800078ec0ff */
[CC--:B------:R-:W-:Y:S02]  /*04a0*/  VIADDMNMX R6, R11.reuse, -R16.reuse, 0xb9600000, !PT ;  /* 0xb96000000b067446 */ /* 0x0c0fe40007800910 */
[----:B------:R-:W-:Y:S02]  /*04b0*/  ISETP.GE.U32.AND P0, PT, R11, R16, PT ;  /* 0x000000100b00720c */ /* 0x000fe40003f06070 */
[----:B------:R-:W-:Y:S02]  /*04c0*/  VIMNMX R6, PT, PT, R6, 0x46a00000, PT ;  /* 0x46a0000006067848 */ /* 0x000fe40003fe0100 */
[----:B------:R-:W-:-:S05]  /*04d0*/  SEL R11, R12, 0x63400000, !P0 ;  /* 0x634000000c0b7807 */ /* 0x000fca0004000000 */
[----:B------:R-:W-:Y:S02]  /*04e0*/  IMAD.IADD R11, R6, 0x1, -R11 ;  /* 0x00000001060b7824 */ /* 0x000fe400078e0a0b */
[----:B------:R-:W-:Y:S02]  /*04f0*/  IMAD.MOV.U32 R6, RZ, RZ, RZ ;  /* 0x000000ffff067224 */ /* 0x000fe400078e00ff */
[----:B------:R-:W-:-:S06]  /*0500*/  VIADD R7, R11, 0x7fe00000 ;  /* 0x7fe000000b077836 */ /* 0x000fcc0000000000 */
[----:B------:R-:W-:-:S10]  /*0510*/  DMUL R12, R14, R6 ;  /* 0x000000060e0c7228 */ /* 0x000fd40000000000 */
[----:B------:R-:W-:-:S13]  /*0520*/  FSETP.GTU.AND P0, PT, |R13|, 1.469367938527859385e-39, PT ;  /* 0x001000000d00780b */ /* 0x000fda0003f0c200 */
[----:B------:R-:W-:Y:S05]  /*0530*/  @P0 BRA `(.L_x_4) ;  /* 0x0000000000940947 */ /* 0x000fea0003800000 */
[----:B------:R-:W-:Y:S01]  /*0540*/  DFMA R2, R14, -R2, R8 ;  /* 0x800000020e02722b */ /* 0x000fe20000000008 */
[----:B------:R-:W-:-:S09]  /*0550*/  IMAD.MOV.U32 R6, RZ, RZ, RZ ;  /* 0x000000ffff067224 */ /* 0x000fd200078e00ff */
[C---:B------:R-:W-:Y:S02]  /*0560*/  FSETP.NEU.AND P0, PT, R3.reuse, RZ, PT ;  /* 0x000000ff0300720b */ /* 0x040fe40003f0d000 */
[----:B------:R-:W-:-:S04]  /*0570*/  LOP3.LUT R5, R3, 0x80000000, R5, 0x48, !PT ;  /* 0x8000000003057812 */ /* 0x000fc800078e4805 */
[----:B------:R-:W-:-:S07]  /*0580*/  LOP3.LUT R7, R5, R7, RZ, 0xfc, !PT ;  /* 0x0000000705077212 */ /* 0x000fce00078efcff */
[----:B------:R-:W-:Y:S05]  /*0590*/  @!P0 BRA `(.L_x_4) ;  /* 0x00000000007c8947 */ /* 0x000fea0003800000 */
[----:B------:R-:W-:Y:S01]  /*05a0*/  IMAD.MOV R3, RZ, RZ, -R11 ;  /* 0x000000ffff037224 */ /* 0x000fe200078e0a0b */
[----:B------:R-:W-:Y:S01]  /*05b0*/  DMUL.RP R6, R14, R6 ;  /* 0x000000060e067228 */ /* 0x000fe20000008000 */
[----:B------:R-:W-:Y:S01]  /*05c0*/  IMAD.MOV.U32 R2, RZ, RZ, RZ ;  /* 0x000000ffff027224 */ /* 0x000fe200078e00ff */
[----:B------:R-:W-:-:S05]  /*05d0*/  IADD3 R11, PT, PT, -R11, -0x43300000, RZ ;  /* 0xbcd000000b0b7810 */ /* 0x000fca0007ffe1ff */
[----:B------:R-:W-:-:S03]  /*05e0*/  DFMA R2, R12, -R2, R14 ;  /* 0x800000020c02722b */ /* 0x000fc6000000000e */
[----:B------:R-:W-:-:S07]  /*05f0*/  LOP3.LUT R5, R7, R5, RZ, 0x3c, !PT ;  /* 0x0000000507057212 */ /* 0x000fce00078e3cff */
[----:B------:R-:W-:-:S04]  /*0600*/  FSETP.NEU.AND P0, PT, |R3|, R11, PT ;  /* 0x0000000b0300720b */ /* 0x000fc80003f0d200 */
[----:B------:R-:W-:Y:S02]  /*0610*/  FSEL R12, R6, R12, !P0 ;  /* 0x0000000c060c7208 */ /* 0x000fe40004000000 */
[----:B------:R-:W-:Y:S01]  /*0620*/  FSEL R13, R5, R13, !P0 ;  /* 0x0000000d050d7208 */ /* 0x000fe20004000000 */
[----:B------:R-:W-:Y:S06]  /*0630*/  BRA `(.L_x_4) ;  /* 0x0000000000547947 */ /* 0x000fec0003800000 */
.L_x_3:
[----:B------:R-:W-:-:S14]  /*0640*/  DSETP.NAN.AND P0, PT, R6, R6, PT ;  /* 0x000000060600722a */ /* 0x000fdc0003f08000 */
[----:B------:R-:W-:Y:S05]  /*0650*/  @P0 BRA `(.L_x_5) ;  /* 0x0000000000440947 */ /* 0x000fea0003800000 */
[----:B------:R-:W-:-:S14]  /*0660*/  DSETP.NAN.AND P0, PT, R4, R4, PT ;  /* 0x000000040400722a */ /* 0x000fdc0003f08000 */
[----:B------:R-:W-:Y:S05]  /*0670*/  @P0 BRA `(.L_x_6) ;  /* 0x0000000000300947 */ /* 0x000fea0003800000 */
[----:B------:R-:W-:Y:S01]  /*0680*/  ISETP.NE.AND P0, PT, R21, R20, PT ;  /* 0x000000141500720c */ /* 0x000fe20003f05270 */
[----:B------:R-:W-:Y:S02]  /*0690*/  IMAD.MOV.U32 R12, RZ, RZ, 0x0 ;  /* 0x00000000ff0c7424 */ /* 0x000fe400078e00ff */
[----:B------:R-:W-:-:S10]  /*06a0*/  IMAD.MOV.U32 R13, RZ, RZ, -0x80000 ;  /* 0xfff80000ff0d7424 */ /* 0x000fd400078e00ff */
[----:B------:R-:W-:Y:S05]  /*06b0*/  @!P0 BRA `(.L_x_4) ;  /* 0x0000000000348947 */ /* 0x000fea0003800000 */
[----:B------:R-:W-:Y:S02]  /*06c0*/  ISETP.NE.AND P0, PT, R21, 0x7ff00000, PT ;  /* 0x7ff000001500780c */ /* 0x000fe40003f05270 */
[----:B------:R-:W-:Y:S02]  /*06d0*/  LOP3.LUT R13, R7, 0x80000000, R5, 0x48, !PT ;  /* 0x80000000070d7812 */ /* 0x000fe400078e4805 */
[----:B------:R-:W-:-:S13]  /*06e0*/  ISETP.EQ.OR P0, PT, R20, RZ, !P0 ;  /* 0x000000ff1400720c */ /* 0x000fda0004702670 */
[----:B------:R-:W-:Y:S01]  /*06f0*/  @P0 LOP3.LUT R2, R13, 0x7ff00000, RZ, 0xfc, !PT ;  /* 0x7ff000000d020812 */ /* 0x000fe200078efcff */
[----:B------:R-:W-:Y:S02]  /*0700*/  @!P0 IMAD.MOV.U32 R12, RZ, RZ, RZ ;  /* 0x000000ffff0c8224 */ /* 0x000fe400078e00ff */
[----:B------:R-:W-:Y:S02]  /*0710*/  @P0 IMAD.MOV.U32 R12, RZ, RZ, RZ ;  /* 0x000000ffff0c0224 */ /* 0x000fe400078e00ff */
[----:B------:R-:W-:Y:S01]  /*0720*/  @P0 IMAD.MOV.U32 R13, RZ, RZ, R2 ;  /* 0x000000ffff0d0224 */ /* 0x000fe200078e0002 */
[----:B------:R-:W-:Y:S06]  /*0730*/  BRA `(.L_x_4) ;  /* 0x0000000000147947 */ /* 0x000fec0003800000 */
.L_x_6:
[----:B------:R-:W-:Y:S01]  /*0740*/  LOP3.LUT R13, R5, 0x80000, RZ, 0xfc, !PT ;  /* 0x00080000050d7812 */ /* 0x000fe200078efcff */
[----:B------:R-:W-:Y:S01]  /*0750*/  IMAD.MOV.U32 R12, RZ, RZ, R4 ;  /* 0x000000ffff0c7224 */ /* 0x000fe200078e0004 */
[----:B------:R-:W-:Y:S06]  /*0760*/  BRA `(.L_x_4) ;  /* 0x0000000000087947 */ /* 0x000fec0003800000 */
.L_x_5:
[----:B------:R-:W-:Y:S01]  /*0770*/  LOP3.LUT R13, R7, 0x80000, RZ, 0xfc, !PT ;  /* 0x00080000070d7812 */ /* 0x000fe200078efcff */
[----:B------:R-:W-:-:S07]  /*0780*/  IMAD.MOV.U32 R12, RZ, RZ, R6 ;  /* 0x000000ffff0c7224 */ /* 0x000fce00078e0006 */
.L_x_4:
[----:B------:R-:W-:Y:S05]  /*0790*/  BSYNC.RECONVERGENT B1 ;  /* 0x0000000000017941 */ /* 0x000fea0003800200 */
.L_x_2:
[----:B------:R-:W-:Y:S02]  /*07a0*/  IMAD.MOV.U32 R11, RZ, RZ, 0x0 ;  /* 0x00000000ff0b7424 */ /* 0x000fe400078e00ff */
[----:B------:R-:W-:Y:S02]  /*07b0*/  IMAD.MOV.U32 R2, RZ, RZ, R12 ;  /* 0x000000ffff027224 */ /* 0x000fe400078e000c */
[----:B------:R-:W-:Y:S01]  /*07c0*/  IMAD.MOV.U32 R3, RZ, RZ, R13 ;  /* 0x000000ffff037224 */ /* 0x000fe200078e000d */
[----:B------:R-:W-:Y:S06]  /*07d0*/  RET.REL.NODEC R10 `(_Z4initPdi) ;  /* 0xfffffff80a087950 */ /* 0x000fec0003c3ffff */
.L_x_7:
[----:B------:R-:W-:-:S00]  /*07e0*/  BRA `(.L_x_7) ;  /* 0xfffffffc00fc7947 */ /* 0x000fc0000383ffff */
[----:B------:R-:W-:-:S00]  /*07f0*/  NOP ;  /* 0x0000000000007918 */ /* 0x000fc00000000000 */
        /* <DEDUP_REMOVED lines=8> */
.L_x_8:


//--------------------- .nv.shared.reserved.0     --------------------------
	.section	.nv.shared.reserved.0,"aw",@nobits
	.weak		__nv_reservedSMEM_offset_0_alias
	.size		__nv_reservedSMEM_offset_0_alias, 0, 64
	.other		__nv_reservedSMEM_offset_0_alias,@"STO_CUDA_RESERVED_SHARED STV_DEFAULT"
__nv_reservedSMEM_offset_0_alias:
	.zero		0
	.zero		64


//--------------------- .nv.constant0._Z4initPdi  --------------------------
	.section	.nv.constant0._Z4initPdi,"a",@progbits
	.sectionflags	@""
	.align	4
.nv.constant0._Z4initPdi:
	.zero		908


//--------------------- SYMBOLS --------------------------

	.type		.nv.reservedSmem.offset0,@object
	.size		.nv.reservedSmem.offset0,0x4
